	.headerflags	@"EF_CUDA_TEXMODE_UNIFIED EF_CUDA_64BIT_ADDRESS EF_CUDA_ACCELERATORS EF_CUDA_SM90 EF_CUDA_VIRTUAL_SM(EF_CUDA_SM90)"
	.elftype	@"ET_EXEC"


//--------------------- .nv.info                  --------------------------
	.section	.nv.info,"",@"SHT_CUDA_INFO"
	.align	4


	//----- nvinfo : EIATTR_REGCOUNT
	.align		4
        /*0000*/ 	.byte	0x04, 0x2f
        /*0002*/ 	.short	(.L_3 - .L_2)
	.align		4
.L_2:
        /*0004*/ 	.word	index@(triton_poi_fused__native_batch_norm_legit_no_training_convolution_23)
        /*0008*/ 	.word	0x00000017


	//----- nvinfo : EIATTR_MIN_STACK_SIZE
	.align		4
.L_3:
        /*000c*/ 	.byte	0x04, 0x12
        /*000e*/ 	.short	(.L_5 - .L_4)
	.align		4
.L_4:
        /*0010*/ 	.word	index@(triton_poi_fused__native_batch_norm_legit_no_training_convolution_23)
        /*0014*/ 	.word	0x00000000


	//----- nvinfo : EIATTR_FRAME_SIZE
	.align		4
.L_5:
        /*0018*/ 	.byte	0x04, 0x11
        /*001a*/ 	.short	(.L_7 - .L_6)
	.align		4
.L_6:
        /*001c*/ 	.word	index@(triton_poi_fused__native_batch_norm_legit_no_training_convolution_23)
        /*0020*/ 	.word	0x00000000


	//----- nvinfo : EIATTR_MIN_STACK_SIZE
	.align		4
.L_7:
        /*0024*/ 	.byte	0x04, 0x12
        /*0026*/ 	.short	(.L_9 - .L_8)
	.align		4
.L_8:
        /*0028*/ 	.word	index@(triton_poi_fused__native_batch_norm_legit_no_training_convolution_23)
        /*002c*/ 	.word	0x00000000
.L_9:


//--------------------- .nv.info.triton_poi_fused__native_batch_norm_legit_no_training_convolution_23 --------------------------
	.section	.nv.info.triton_poi_fused__native_batch_norm_legit_no_training_convolution_23,"",@"SHT_CUDA_INFO"
	.sectionflags	@""
	.align	4


	//----- nvinfo : EIATTR_CUDA_API_VERSION
	.align		4
        /*0000*/ 	.byte	0x04, 0x37
        /*0002*/ 	.short	(.L_11 - .L_10)
.L_10:
        /*0004*/ 	.word	0x0000007c


	//----- nvinfo : EIATTR_KPARAM_INFO
	.align		4
.L_11:
        /*0008*/ 	.byte	0x04, 0x17
        /*000a*/ 	.short	(.L_13 - .L_12)
.L_12:
        /*000c*/ 	.word	0x00000000
        /*0010*/ 	.short	0x0007
        /*0012*/ 	.short	0x0038
        /*0014*/ 	.byte	0x00, 0xf0, 0x11, 0x00


	//----- nvinfo : EIATTR_KPARAM_INFO
	.align		4
.L_13:
        /*0018*/ 	.byte	0x04, 0x17
        /*001a*/ 	.short	(.L_15 - .L_14)
.L_14:
        /*001c*/ 	.word	0x00000000
        /*0020*/ 	.short	0x0006
        /*0022*/ 	.short	0x0030
        /*0024*/ 	.byte	0x00, 0xf4, 0x21, 0x00


	//----- nvinfo : EIATTR_KPARAM_INFO
	.align		4
.L_15:
        /*0028*/ 	.byte	0x04, 0x17
        /*002a*/ 	.short	(.L_17 - .L_16)
.L_16:
        /*002c*/ 	.word	0x00000000
        /*0030*/ 	.short	0x0005
        /*0032*/ 	.short	0x0028
        /*0034*/ 	.byte	0x00, 0xf4, 0x21, 0x00


	//----- nvinfo : EIATTR_KPARAM_INFO
	.align		4
.L_17:
        /*0038*/ 	.byte	0x04, 0x17
        /*003a*/ 	.short	(.L_19 - .L_18)
.L_18:
        /*003c*/ 	.word	0x00000000
        /*0040*/ 	.short	0x0004
        /*0042*/ 	.short	0x0020
        /*0044*/ 	.byte	0x00, 0xf4, 0x21, 0x00


	//----- nvinfo : EIATTR_KPARAM_INFO
	.align		4
.L_19:
        /*0048*/ 	.byte	0x04, 0x17
        /*004a*/ 	.short	(.L_21 - .L_20)
.L_20:
        /*004c*/ 	.word	0x00000000
        /*0050*/ 	.short	0x0003
        /*0052*/ 	.short	0x0018
        /*0054*/ 	.byte	0x00, 0xf4, 0x21, 0x00


	//----- nvinfo : EIATTR_KPARAM_INFO
	.align		4
.L_21:
        /*0058*/ 	.byte	0x04, 0x17
        /*005a*/ 	.short	(.L_23 - .L_22)
.L_22:
        /*005c*/ 	.word	0x00000000
        /*0060*/ 	.short	0x0002
        /*0062*/ 	.short	0x0010
        /*0064*/ 	.byte	0x00, 0xf4, 0x21, 0x00


	//----- nvinfo : EIATTR_KPARAM_INFO
	.align		4
.L_23:
        /*0068*/ 	.byte	0x04, 0x17
        /*006a*/ 	.short	(.L_25 - .L_24)
.L_24:
        /*006c*/ 	.word	0x00000000
        /*0070*/ 	.short	0x0001
        /*0072*/ 	.short	0x0008
        /*0074*/ 	.byte	0x00, 0xf4, 0x21, 0x00


	//----- nvinfo : EIATTR_KPARAM_INFO
	.align		4
.L_25:
        /*0078*/ 	.byte	0x04, 0x17
        /*007a*/ 	.short	(.L_27 - .L_26)
.L_26:
        /*007c*/ 	.word	0x00000000
        /*0080*/ 	.short	0x0000
        /*0082*/ 	.short	0x0000
        /*0084*/ 	.byte	0x00, 0xf4, 0x21, 0x00


	//----- nvinfo : EIATTR_SPARSE_MMA_MASK
	.align		4
.L_27:
        /*0088*/ 	.byte	0x03, 0x50
        /*008a*/ 	.short	0x0000


	//----- nvinfo : EIATTR_MAXREG_COUNT
	.align		4
        /*008c*/ 	.byte	0x03, 0x1b
        /*008e*/ 	.short	0x00ff


	//----- nvinfo : EIATTR_EXIT_INSTR_OFFSETS
	.align		4
        /*0090*/ 	.byte	0x04, 0x1c
        /*0092*/ 	.short	(.L_29 - .L_28)


	//   ....[0]....
.L_28:
        /*0094*/ 	.word	0x000003f0


	//----- nvinfo : EIATTR_REQNTID
	.align		4
.L_29:
        /*0098*/ 	.byte	0x04, 0x10
        /*009a*/ 	.short	(.L_31 - .L_30)
.L_30:
        /*009c*/ 	.word	0x00000080
        /*00a0*/ 	.word	0x00000001
        /*00a4*/ 	.word	0x00000001


	//----- nvinfo : EIATTR_CBANK_PARAM_SIZE
	.align		4
.L_31:
        /*00a8*/ 	.byte	0x03, 0x19
        /*00aa*/ 	.short	0x003c


	//----- nvinfo : EIATTR_PARAM_CBANK
	.align		4
        /*00ac*/ 	.byte	0x04, 0x0a
        /*00ae*/ 	.short	(.L_33 - .L_32)
	.align		4
.L_32:
        /*00b0*/ 	.word	index@(.nv.constant0.triton_poi_fused__native_batch_norm_legit_no_training_convolution_23)
        /*00b4*/ 	.short	0x0210
        /*00b6*/ 	.short	0x003c


	//----- nvinfo : EIATTR_SW_WAR
	.align		4
.L_33:
        /*00b8*/ 	.byte	0x04, 0x36
        /*00ba*/ 	.short	(.L_35 - .L_34)
.L_34:
        /*00bc*/ 	.word	0x00000008
.L_35:


//--------------------- .nv.callgraph             --------------------------
	.section	.nv.callgraph,"",@"SHT_CUDA_CALLGRAPH"
	.align	4
	.sectionentsize	8
	.align		4
        /*0000*/ 	.word	0x00000000
	.align		4
        /*0004*/ 	.word	0xffffffff
	.align		4
        /*0008*/ 	.word	0x00000000
	.align		4
        /*000c*/ 	.word	0xfffffffe
	.align		4
        /*0010*/ 	.word	0x00000000
	.align		4
        /*0014*/ 	.word	0xfffffffd
	.align		4
        /*0018*/ 	.word	0x00000000
	.align		4
        /*001c*/ 	.word	0xfffffffc


//--------------------- .nv.constant4             --------------------------
	.section	.nv.constant4,"a",@progbits
	.align	8
	.align		8
.nv.constant4:
        /*0000*/ 	.dword	_$_str
	.align		8
        /*0008*/ 	.dword	_$_str_$_2


//--------------------- .text.triton_poi_fused__native_batch_norm_legit_no_training_convolution_23 --------------------------
	.section	.text.triton_poi_fused__native_batch_norm_legit_no_training_convolution_23,"ax",@progbits
	.align	128
        .global         triton_poi_fused__native_batch_norm_legit_no_training_convolution_23
        .type           triton_poi_fused__native_batch_norm_legit_no_training_convolution_23,@function
        .size           triton_poi_fused__native_batch_norm_legit_no_training_convolution_23,(.L_x_1 - triton_poi_fused__native_batch_norm_legit_no_training_convolution_23)
        .other          triton_poi_fused__native_batch_norm_legit_no_training_convolution_23,@"STO_CUDA_ENTRY STV_DEFAULT"
triton_poi_fused__native_batch_norm_legit_no_training_convolution_23:
.text.triton_poi_fused__native_batch_norm_legit_no_training_convolution_23:
[----:B------:R-:W-:Y:S01]  /*0000*/  LDC R1, c[0x0][0x28] ;  /* 0x00000a00ff017b82 */ /* 0x000fe20000000800 */
[----:B------:R-:W1:Y:S07]  /*0010*/  S2R R0, SR_TID.X ;  /* 0x0000000000007919 */ /* 0x000e6e0000002100 */
[----:B------:R-:W2:Y:S01]  /*0020*/  LDC.64 R6, c[0x0][0x228] ;  /* 0x00008a00ff067b82 */ /* 0x000ea20000000a00 */
[----:B------:R-:W-:Y:S01]  /*0030*/  ULDC.64 UR4, c[0x0][0x208] ;  /* 0x0000820000047ab9 */ /* 0x000fe20000000a00 */
[----:B------:R-:W3:Y:S06]  /*0040*/  S2R R5, SR_CTAID.X ;  /* 0x0000000000057919 */ /* 0x000eec0000002500 */
[----:B------:R-:W4:Y:S08]  /*0050*/  LDC.64 R12, c[0x0][0x218] ;  /* 0x00008600ff0c7b82 */ /* 0x000f300000000a00 */
[----:B------:R-:W5:Y:S08]  /*0060*/  LDC.64 R14, c[0x0][0x220] ;  /* 0x00008800ff0e7b82 */ /* 0x000f700000000a00 */
[----:B------:R-:W5:Y:S01]  /*0070*/  LDC.64 R10, c[0x0][0x238] ;  /* 0x00008e00ff0a7b82 */ /* 0x000f620000000a00 */
[----:B-1----:R-:W-:-:S07]  /*0080*/  SHF.L.U32 R0, R0, 0x1, RZ ;  /* 0x0000000100007819 */ /* 0x002fce00000006ff */
[----:B------:R-:W1:Y:S01]  /*0090*/  LDC.64 R16, c[0x0][0x230] ;  /* 0x00008c00ff107b82 */ /* 0x000e620000000a00 */
[----:B---3--:R-:W-:Y:S02]  /*00a0*/  SHF.R.S32.HI R3, RZ, 0x17, R5 ;  /* 0x00000017ff037819 */ /* 0x008fe40000011405 */
[----:B------:R-:W-:Y:S02]  /*00b0*/  LOP3.LUT R0, R0, 0xfe, RZ, 0xc0, !PT ;  /* 0x000000fe00007812 */ /* 0x000fe400078ec0ff */
[----:B------:R-:W-:Y:S02]  /*00c0*/  SGXT R3, R3, 0x1 ;  /* 0x000000010303781a */ /* 0x000fe40000000200 */
[----:B------:R-:W-:-:S04]  /*00d0*/  LEA R0, R5, R0, 0x8 ;  /* 0x0000000005007211 */ /* 0x000fc800078e40ff */
[----:B------:R-:W-:-:S04]  /*00e0*/  LEA.HI R3, R3, R0, RZ, 0x8 ;  /* 0x0000000003037211 */ /* 0x000fc800078f40ff */
[----:B------:R-:W-:-:S04]  /*00f0*/  LOP3.LUT R3, R3, 0xffffff00, RZ, 0xc0, !PT ;  /* 0xffffff0003037812 */ /* 0x000fc800078ec0ff */
[----:B------:R-:W-:Y:S02]  /*0100*/  IADD3 R8, R0, -R3, RZ ;  /* 0x8000000300087210 */ /* 0x000fe40007ffe0ff */
[----:B------:R-:W3:Y:S03]  /*0110*/  LDC.64 R2, c[0x0][0x210] ;  /* 0x00008400ff027b82 */ /* 0x000ee60000000a00 */
[----:B--2---:R-:W-:-:S06]  /*0120*/  IMAD.WIDE R6, R8, 0x4, R6 ;  /* 0x0000000408067825 */ /* 0x004fcc00078e0206 */
[----:B------:R-:W2:Y:S01]  /*0130*/  LDG.E.EL.64 R6, desc[UR4][R6.64] ;  /* 0x0000000406067981 */ /* 0x000ea2000c2e1b00 */
[----:B----4-:R-:W-:-:S04]  /*0140*/  IMAD.WIDE R12, R8, 0x4, R12 ;  /* 0x00000004080c7825 */ /* 0x010fc800078e020c */
[C---:B-----5:R-:W-:Y:S02]  /*0150*/  IMAD.WIDE R14, R8.reuse, 0x4, R14 ;  /* 0x00000004080e7825 */ /* 0x060fe400078e020e */
[----:B------:R-:W4:Y:S02]  /*0160*/  LDG.E.EL.64 R12, desc[UR4][R12.64] ;  /* 0x000000040c0c7981 */ /* 0x000f24000c2e1b00 */
[----:B0-----:R-:W-:Y:S02]  /*0170*/  IMAD.WIDE R10, R8, 0x4, R10 ;  /* 0x00000004080a7825 */ /* 0x001fe400078e020a */
[----:B------:R-:W5:Y:S02]  /*0180*/  LDG.E.EL.64 R14, desc[UR4][R14.64] ;  /* 0x000000040e0e7981 */ /* 0x000f64000c2e1b00 */
[----:B---3--:R-:W-:Y:S02]  /*0190*/  IMAD.WIDE R2, R0, 0x4, R2 ;  /* 0x0000000400027825 */ /* 0x008fe400078e0202 */
[----:B------:R-:W3:Y:S04]  /*01a0*/  LDG.E.EL.64 R10, desc[UR4][R10.64] ;  /* 0x000000040a0a7981 */ /* 0x000ee8000c2e1b00 */
[----:B------:R-:W4:Y:S01]  /*01b0*/  LDG.E.64 R4, desc[UR4][R2.64] ;  /* 0x0000000402047981 */ /* 0x000f22000c1e1b00 */
[----:B-1----:R-:W-:-:S05]  /*01c0*/  IMAD.WIDE R16, R8, 0x4, R16 ;  /* 0x0000000408107825 */ /* 0x002fca00078e0210 */
[----:B------:R0:W3:Y:S02]  /*01d0*/  LDG.E.EL.64 R8, desc[UR4][R16.64] ;  /* 0x0000000410087981 */ /* 0x0000e4000c2e1b00 */
[----:B0-----:R-:W-:Y:S01]  /*01e0*/  HFMA2.MMA R17, -RZ, RZ, 1.625, 0 ;  /* 0x3e800000ff117435 */ /* 0x001fe200000001ff */
[----:B--2---:R-:W-:Y:S01]  /*01f0*/  FADD R6, R6, 9.9999997473787516356e-06 ;  /* 0x3727c5ac06067421 */ /* 0x004fe20000000000 */
[----:B------:R-:W-:-:S03]  /*0200*/  FADD R18, R7, 9.9999997473787516356e-06 ;  /* 0x3727c5ac07127421 */ /* 0x000fc60000000000 */
[----:B------:R0:W1:Y:S08]  /*0210*/  MUFU.SQRT R19, R6 ;  /* 0x0000000600137308 */ /* 0x0000700000002000 */
[----:B------:R-:W2:Y:S01]  /*0220*/  MUFU.SQRT R20, R18 ;  /* 0x0000001200147308 */ /* 0x000ea20000002000 */
[----:B0-----:R-:W0:Y:S01]  /*0230*/  LDC.64 R6, c[0x0][0x240] ;  /* 0x00009000ff067b82 */ /* 0x001e220000000a00 */
[----:B-1----:R-:W-:-:S02]  /*0240*/  FSETP.GT.AND P0, PT, R19, 8.50705917302346158658e+37, PT ;  /* 0x7e8000001300780b */ /* 0x002fc40003f04000 */
[----:B------:R-:W-:Y:S02]  /*0250*/  FSETP.GEU.AND P2, PT, R19, 1.175494350822287508e-38, PT ;  /* 0x008000001300780b */ /* 0x000fe40003f4e000 */
[C---:B--2---:R-:W-:Y:S02]  /*0260*/  FSETP.GT.AND P1, PT, R20.reuse, 8.50705917302346158658e+37, PT ;  /* 0x7e8000001400780b */ /* 0x044fe40003f24000 */
[----:B------:R-:W-:-:S07]  /*0270*/  FSETP.GEU.AND P3, PT, R20, 1.175494350822287508e-38, PT ;  /* 0x008000001400780b */ /* 0x000fce0003f6e000 */
[----:B------:R-:W-:-:S04]  /*0280*/  @P0 FMUL R19, R19, 0.25 ;  /* 0x3e80000013130820 */ /* 0x000fc80000400000 */
[----:B------:R-:W-:Y:S01]  /*0290*/  @!P2 FMUL R19, R19, 16777216 ;  /* 0x4b8000001313a820 */ /* 0x000fe20000400000 */
[----:B------:R-:W-:-:S04]  /*02a0*/  @P1 FMUL R20, R20, 0.25 ;  /* 0x3e80000014141820 */ /* 0x000fc80000400000 */
[----:B------:R-:W-:Y:S01]  /*02b0*/  @!P3 FMUL R20, R20, 16777216 ;  /* 0x4b8000001414b820 */ /* 0x000fe20000400000 */
[----:B------:R-:W1:Y:S01]  /*02c0*/  MUFU.RCP R19, R19 ;  /* 0x0000001300137308 */ /* 0x000e620000001000 */
[----:B------:R-:W-:-:S07]  /*02d0*/  FSEL R16, R17, 1, P0 ;  /* 0x3f80000011107808 */ /* 0x000fce0000000000 */
[----:B------:R-:W2:Y:S01]  /*02e0*/  MUFU.RCP R20, R20 ;  /* 0x0000001400147308 */ /* 0x000ea20000001000 */
[----:B------:R-:W-:Y:S01]  /*02f0*/  FSEL R17, R17, 1, P1 ;  /* 0x3f80000011117808 */ /* 0x000fe20000800000 */
[----:B------:R-:W-:Y:S01]  /*0300*/  @!P2 FMUL R16, R16, 16777216 ;  /* 0x4b8000001010a820 */ /* 0x000fe20000400000 */
[----:B----4-:R-:W-:Y:S01]  /*0310*/  FADD R4, R4, R12 ;  /* 0x0000000c04047221 */ /* 0x010fe20000000000 */
[----:B------:R-:W-:Y:S02]  /*0320*/  FADD R5, R5, R13 ;  /* 0x0000000d05057221 */ /* 0x000fe40000000000 */
[----:B------:R-:W-:Y:S01]  /*0330*/  @!P3 FMUL R17, R17, 16777216 ;  /* 0x4b8000001111b820 */ /* 0x000fe20000400000 */
[----:B-1----:R-:W-:Y:S01]  /*0340*/  FMUL R19, R19, R16 ;  /* 0x0000001013137220 */ /* 0x002fe20000400000 */
[----:B-----5:R-:W-:Y:S01]  /*0350*/  FADD R14, -R14, R4 ;  /* 0x000000040e0e7221 */ /* 0x020fe20000000100 */
[----:B------:R-:W-:Y:S01]  /*0360*/  FADD R15, -R15, R5 ;  /* 0x000000050f0f7221 */ /* 0x000fe20000000100 */
[----:B--2---:R-:W-:-:S02]  /*0370*/  FMUL R12, R20, R17 ;  /* 0x00000011140c7220 */ /* 0x004fc40000400000 */
[----:B------:R-:W-:Y:S02]  /*0380*/  FMUL R19, R14, R19 ;  /* 0x000000130e137220 */ /* 0x000fe40000400000 */
[----:B------:R-:W-:Y:S01]  /*0390*/  FMUL R12, R15, R12 ;  /* 0x0000000c0f0c7220 */ /* 0x000fe20000400000 */
[----:B0-----:R-:W-:-:S04]  /*03a0*/  IMAD.WIDE R6, R0, 0x4, R6 ;  /* 0x0000000400067825 */ /* 0x001fc800078e0206 */
[----:B---3--:R-:W-:Y:S01]  /*03b0*/  FFMA R8, R8, R19, R10 ;  /* 0x0000001308087223 */ /* 0x008fe2000000000a */
[----:B------:R-:W-:Y:S01]  /*03c0*/  FFMA R9, R9, R12, R11 ;  /* 0x0000000c09097223 */ /* 0x000fe2000000000b */
[----:B------:R-:W-:Y:S04]  /*03d0*/  STG.E.64 desc[UR4][R2.64], R4 ;  /* 0x0000000402007986 */ /* 0x000fe8000c101b04 */
[----:B------:R-:W-:Y:S01]  /*03e0*/  STG.E.64 desc[UR4][R6.64], R8 ;  /* 0x0000000806007986 */ /* 0x000fe2000c101b04 */
[----:B------:R-:W-:Y:S05]  /*03f0*/  EXIT ;  /* 0x000000000000794d */ /* 0x000fea0003800000 */
.L_x_0:
[----:B------:R-:W-:-:S00]  /*0400*/  BRA `(.L_x_0) ;  /* 0xfffffffc00fc7947 */ /* 0x000fc0000383ffff */
[----:B------:R-:W-:-:S00]  /*0410*/  NOP ;  /* 0x0000000000007918 */ /* 0x000fc00000000000 */
        /* <DEDUP_REMOVED lines=14> */
.L_x_1:


//--------------------- .nv.global.init           --------------------------
	.section	.nv.global.init,"aw",@progbits
.nv.global.init:
	.type		_$_str,@object
	.size		_$_str,(_$_str_$_2 - _$_str)
_$_str:
        /*0000*/ 	.byte	0x5f, 0x5f, 0x43, 0x55, 0x44, 0x41, 0x5f, 0x46, 0x54, 0x5a, 0x00
	.type		_$_str_$_2,@object
	.size		_$_str_$_2,(.L_1 - _$_str_$_2)
_$_str_$_2:
        /*000b*/ 	.byte	0x5f, 0x5f, 0x43, 0x55, 0x44, 0x41, 0x5f, 0x50, 0x52, 0x45, 0x43, 0x5f, 0x53, 0x51, 0x52, 0x54
        /*001b*/ 	.byte	0x00
.L_1:


//--------------------- .nv.constant0.triton_poi_fused__native_batch_norm_legit_no_training_convolution_23 --------------------------
	.section	.nv.constant0.triton_poi_fused__native_batch_norm_legit_no_training_convolution_23,"a",@progbits
	.sectionflags	@""
	.align	4
.nv.constant0.triton_poi_fused__native_batch_norm_legit_no_training_convolution_23:
	.zero		588
